	.headerflags	@"EF_CUDA_TEXMODE_UNIFIED EF_CUDA_64BIT_ADDRESS EF_CUDA_ACCELERATORS EF_CUDA_SM90 EF_CUDA_VIRTUAL_SM(EF_CUDA_SM90)"
	.elftype	@"ET_EXEC"


//--------------------- .nv.info                  --------------------------
	.section	.nv.info,"",@"SHT_CUDA_INFO"
	.align	4


	//----- nvinfo : EIATTR_REGCOUNT
	.align		4
        /*0000*/ 	.byte	0x04, 0x2f
        /*0002*/ 	.short	(.L_3 - .L_2)
	.align		4
.L_2:
        /*0004*/ 	.word	index@(triton_poi_fused__native_batch_norm_legit_no_training_relu_18)
        /*0008*/ 	.word	0x00000016


	//----- nvinfo : EIATTR_MIN_STACK_SIZE
	.align		4
.L_3:
        /*000c*/ 	.byte	0x04, 0x12
        /*000e*/ 	.short	(.L_5 - .L_4)
	.align		4
.L_4:
        /*0010*/ 	.word	index@(triton_poi_fused__native_batch_norm_legit_no_training_relu_18)
        /*0014*/ 	.word	0x00000000


	//----- nvinfo : EIATTR_FRAME_SIZE
	.align		4
.L_5:
        /*0018*/ 	.byte	0x04, 0x11
        /*001a*/ 	.short	(.L_7 - .L_6)
	.align		4
.L_6:
        /*001c*/ 	.word	index@(triton_poi_fused__native_batch_norm_legit_no_training_relu_18)
        /*0020*/ 	.word	0x00000000


	//----- nvinfo : EIATTR_MIN_STACK_SIZE
	.align		4
.L_7:
        /*0024*/ 	.byte	0x04, 0x12
        /*0026*/ 	.short	(.L_9 - .L_8)
	.align		4
.L_8:
        /*0028*/ 	.word	index@(triton_poi_fused__native_batch_norm_legit_no_training_relu_18)
        /*002c*/ 	.word	0x00000000
.L_9:


//--------------------- .nv.info.triton_poi_fused__native_batch_norm_legit_no_training_relu_18 --------------------------
	.section	.nv.info.triton_poi_fused__native_batch_norm_legit_no_training_relu_18,"",@"SHT_CUDA_INFO"
	.sectionflags	@""
	.align	4


	//----- nvinfo : EIATTR_CUDA_API_VERSION
	.align		4
        /*0000*/ 	.byte	0x04, 0x37
        /*0002*/ 	.short	(.L_11 - .L_10)
.L_10:
        /*0004*/ 	.word	0x0000007c


	//----- nvinfo : EIATTR_KPARAM_INFO
	.align		4
.L_11:
        /*0008*/ 	.byte	0x04, 0x17
        /*000a*/ 	.short	(.L_13 - .L_12)
.L_12:
        /*000c*/ 	.word	0x00000000
        /*0010*/ 	.short	0x0006
        /*0012*/ 	.short	0x0030
        /*0014*/ 	.byte	0x00, 0xf0, 0x11, 0x00


	//----- nvinfo : EIATTR_KPARAM_INFO
	.align		4
.L_13:
        /*0018*/ 	.byte	0x04, 0x17
        /*001a*/ 	.short	(.L_15 - .L_14)
.L_14:
        /*001c*/ 	.word	0x00000000
        /*0020*/ 	.short	0x0005
        /*0022*/ 	.short	0x0028
        /*0024*/ 	.byte	0x00, 0xf4, 0x21, 0x00


	//----- nvinfo : EIATTR_KPARAM_INFO
	.align		4
.L_15:
        /*0028*/ 	.byte	0x04, 0x17
        /*002a*/ 	.short	(.L_17 - .L_16)
.L_16:
        /*002c*/ 	.word	0x00000000
        /*0030*/ 	.short	0x0004
        /*0032*/ 	.short	0x0020
        /*0034*/ 	.byte	0x00, 0xf4, 0x21, 0x00


	//----- nvinfo : EIATTR_KPARAM_INFO
	.align		4
.L_17:
        /*0038*/ 	.byte	0x04, 0x17
        /*003a*/ 	.short	(.L_19 - .L_18)
.L_18:
        /*003c*/ 	.word	0x00000000
        /*0040*/ 	.short	0x0003
        /*0042*/ 	.short	0x0018
        /*0044*/ 	.byte	0x00, 0xf4, 0x21, 0x00


	//----- nvinfo : EIATTR_KPARAM_INFO
	.align		4
.L_19:
        /*0048*/ 	.byte	0x04, 0x17
        /*004a*/ 	.short	(.L_21 - .L_20)
.L_20:
        /*004c*/ 	.word	0x00000000
        /*0050*/ 	.short	0x0002
        /*0052*/ 	.short	0x0010
        /*0054*/ 	.byte	0x00, 0xf4, 0x21, 0x00


	//----- nvinfo : EIATTR_KPARAM_INFO
	.align		4
.L_21:
        /*0058*/ 	.byte	0x04, 0x17
        /*005a*/ 	.short	(.L_23 - .L_22)
.L_22:
        /*005c*/ 	.word	0x00000000
        /*0060*/ 	.short	0x0001
        /*0062*/ 	.short	0x0008
        /*0064*/ 	.byte	0x00, 0xf4, 0x21, 0x00


	//----- nvinfo : EIATTR_KPARAM_INFO
	.align		4
.L_23:
        /*0068*/ 	.byte	0x04, 0x17
        /*006a*/ 	.short	(.L_25 - .L_24)
.L_24:
        /*006c*/ 	.word	0x00000000
        /*0070*/ 	.short	0x0000
        /*0072*/ 	.short	0x0000
        /*0074*/ 	.byte	0x00, 0xf4, 0x21, 0x00


	//----- nvinfo : EIATTR_SPARSE_MMA_MASK
	.align		4
.L_25:
        /*0078*/ 	.byte	0x03, 0x50
        /*007a*/ 	.short	0x0000


	//----- nvinfo : EIATTR_MAXREG_COUNT
	.align		4
        /*007c*/ 	.byte	0x03, 0x1b
        /*007e*/ 	.short	0x00ff


	//----- nvinfo : EIATTR_EXIT_INSTR_OFFSETS
	.align		4
        /*0080*/ 	.byte	0x04, 0x1c
        /*0082*/ 	.short	(.L_27 - .L_26)


	//   ....[0]....
.L_26:
        /*0084*/ 	.word	0x00000420


	//   ....[1]....
        /*0088*/ 	.word	0x00000440


	//----- nvinfo : EIATTR_REQNTID
	.align		4
.L_27:
        /*008c*/ 	.byte	0x04, 0x10
        /*008e*/ 	.short	(.L_29 - .L_28)
.L_28:
        /*0090*/ 	.word	0x00000100
        /*0094*/ 	.word	0x00000001
        /*0098*/ 	.word	0x00000001


	//----- nvinfo : EIATTR_CBANK_PARAM_SIZE
	.align		4
.L_29:
        /*009c*/ 	.byte	0x03, 0x19
        /*009e*/ 	.short	0x0034


	//----- nvinfo : EIATTR_PARAM_CBANK
	.align		4
        /*00a0*/ 	.byte	0x04, 0x0a
        /*00a2*/ 	.short	(.L_31 - .L_30)
	.align		4
.L_30:
        /*00a4*/ 	.word	index@(.nv.constant0.triton_poi_fused__native_batch_norm_legit_no_training_relu_18)
        /*00a8*/ 	.short	0x0210
        /*00aa*/ 	.short	0x0034


	//----- nvinfo : EIATTR_SW_WAR
	.align		4
.L_31:
        /*00ac*/ 	.byte	0x04, 0x36
        /*00ae*/ 	.short	(.L_33 - .L_32)
.L_32:
        /*00b0*/ 	.word	0x00000008
.L_33:


//--------------------- .nv.callgraph             --------------------------
	.section	.nv.callgraph,"",@"SHT_CUDA_CALLGRAPH"
	.align	4
	.sectionentsize	8
	.align		4
        /*0000*/ 	.word	0x00000000
	.align		4
        /*0004*/ 	.word	0xffffffff
	.align		4
        /*0008*/ 	.word	0x00000000
	.align		4
        /*000c*/ 	.word	0xfffffffe
	.align		4
        /*0010*/ 	.word	0x00000000
	.align		4
        /*0014*/ 	.word	0xfffffffd
	.align		4
        /*0018*/ 	.word	0x00000000
	.align		4
        /*001c*/ 	.word	0xfffffffc


//--------------------- .nv.constant4             --------------------------
	.section	.nv.constant4,"a",@progbits
	.align	8
	.align		8
.nv.constant4:
        /*0000*/ 	.dword	_$_str
	.align		8
        /*0008*/ 	.dword	_$_str_$_2


//--------------------- .text.triton_poi_fused__native_batch_norm_legit_no_training_relu_18 --------------------------
	.section	.text.triton_poi_fused__native_batch_norm_legit_no_training_relu_18,"ax",@progbits
	.align	128
        .global         triton_poi_fused__native_batch_norm_legit_no_training_relu_18
        .type           triton_poi_fused__native_batch_norm_legit_no_training_relu_18,@function
        .size           triton_poi_fused__native_batch_norm_legit_no_training_relu_18,(.L_x_1 - triton_poi_fused__native_batch_norm_legit_no_training_relu_18)
        .other          triton_poi_fused__native_batch_norm_legit_no_training_relu_18,@"STO_CUDA_ENTRY STV_DEFAULT"
triton_poi_fused__native_batch_norm_legit_no_training_relu_18:
.text.triton_poi_fused__native_batch_norm_legit_no_training_relu_18:
[----:B------:R-:W0:Y:S01]  /*0000*/  LDC R1, c[0x0][0x28] ;  /* 0x00000a00ff017b82 */ /* 0x000e220000000800 */
[----:B------:R-:W1:Y:S07]  /*0010*/  S2R R0, SR_TID.X ;  /* 0x0000000000007919 */ /* 0x000e6e0000002100 */
[----:B------:R-:W2:Y:S01]  /*0020*/  LDC.64 R8, c[0x0][0x220] ;  /* 0x00008800ff087b82 */ /* 0x000ea20000000a00 */
[----:B------:R-:W-:Y:S01]  /*0030*/  ULDC.64 UR4, c[0x0][0x208] ;  /* 0x0000820000047ab9 */ /* 0x000fe20000000a00 */
[----:B------:R-:W3:Y:S06]  /*0040*/  S2R R5, SR_CTAID.X ;  /* 0x0000000000057919 */ /* 0x000eec0000002500 */
[----:B------:R-:W4:Y:S08]  /*0050*/  LDC.64 R12, c[0x0][0x210] ;  /* 0x00008400ff0c7b82 */ /* 0x000f300000000a00 */
[----:B------:R-:W5:Y:S08]  /*0060*/  LDC.64 R14, c[0x0][0x218] ;  /* 0x00008600ff0e7b82 */ /* 0x000f700000000a00 */
[----:B------:R-:W5:Y:S01]  /*0070*/  LDC.64 R16, c[0x0][0x228] ;  /* 0x00008a00ff107b82 */ /* 0x000f620000000a00 */
[----:B-1----:R-:W-:-:S07]  /*0080*/  SHF.L.U32 R0, R0, 0x1, RZ ;  /* 0x0000000100007819 */ /* 0x002fce00000006ff */
[----:B------:R-:W1:Y:S01]  /*0090*/  LDC.64 R18, c[0x0][0x230] ;  /* 0x00008c00ff127b82 */ /* 0x000e620000000a00 */
[----:B---3--:R-:W-:Y:S02]  /*00a0*/  SHF.R.S32.HI R3, RZ, 0x16, R5 ;  /* 0x00000016ff037819 */ /* 0x008fe40000011405 */
[----:B------:R-:W-:Y:S02]  /*00b0*/  LOP3.LUT R0, R0, 0x1fe, RZ, 0xc0, !PT ;  /* 0x000001fe00007812 */ /* 0x000fe400078ec0ff */
[----:B------:R-:W-:Y:S02]  /*00c0*/  SGXT R3, R3, 0x1 ;  /* 0x000000010303781a */ /* 0x000fe40000000200 */
[----:B------:R-:W-:-:S04]  /*00d0*/  LEA R0, R5, R0, 0x9 ;  /* 0x0000000005007211 */ /* 0x000fc800078e48ff */
[----:B------:R-:W-:Y:S02]  /*00e0*/  LEA.HI R3, R3, R0, RZ, 0x5 ;  /* 0x0000000003037211 */ /* 0x000fe400078f28ff */
[----:B------:R-:W-:Y:S02]  /*00f0*/  ISETP.GE.AND P0, PT, R0, 0x7f0080, PT ;  /* 0x007f00800000780c */ /* 0x000fe40003f06270 */
[----:B------:R-:W-:-:S04]  /*0100*/  LOP3.LUT R3, R3, 0xffffffe0, RZ, 0xc0, !PT ;  /* 0xffffffe003037812 */ /* 0x000fc800078ec0ff */
[----:B------:R-:W-:Y:S02]  /*0110*/  IADD3 R11, R0, -R3, RZ ;  /* 0x80000003000b7210 */ /* 0x000fe40007ffe0ff */
[----:B------:R-:W-:-:S03]  /*0120*/  CS2R R2, SRZ ;  /* 0x0000000000027805 */ /* 0x000fc6000001ff00 */
[----:B--2---:R-:W-:-:S05]  /*0130*/  IMAD.WIDE R8, R11, 0x4, R8 ;  /* 0x000000040b087825 */ /* 0x004fca00078e0208 */
[----:B------:R2:W3:Y:S01]  /*0140*/  @!P0 LDG.E.EL.64 R2, desc[UR4][R8.64] ;  /* 0x0000000408028981 */ /* 0x0004e2000c2e1b00 */
[----:B------:R-:W-:Y:S02]  /*0150*/  CS2R R4, SRZ ;  /* 0x0000000000047805 */ /* 0x000fe4000001ff00 */
[----:B------:R-:W-:Y:S01]  /*0160*/  CS2R R6, SRZ ;  /* 0x0000000000067805 */ /* 0x000fe2000001ff00 */
[----:B----4-:R-:W-:-:S04]  /*0170*/  IMAD.WIDE R12, R0, 0x4, R12 ;  /* 0x00000004000c7825 */ /* 0x010fc800078e020c */
[C---:B-----5:R-:W-:Y:S01]  /*0180*/  IMAD.WIDE R14, R11.reuse, 0x4, R14 ;  /* 0x000000040b0e7825 */ /* 0x060fe200078e020e */
[----:B------:R-:W4:Y:S01]  /*0190*/  @!P0 LDG.E.64 R4, desc[UR4][R12.64] ;  /* 0x000000040c048981 */ /* 0x000f22000c1e1b00 */
[----:B--2---:R-:W-:Y:S02]  /*01a0*/  CS2R R8, SRZ ;  /* 0x0000000000087805 */ /* 0x004fe4000001ff00 */
[C---:B0-----:R-:W-:Y:S01]  /*01b0*/  IMAD.WIDE R16, R11.reuse, 0x4, R16 ;  /* 0x000000040b107825 */ /* 0x041fe200078e0210 */
[----:B------:R0:W4:Y:S03]  /*01c0*/  @!P0 LDG.E.EL.64 R6, desc[UR4][R14.64] ;  /* 0x000000040e068981 */ /* 0x000126000c2e1b00 */
[----:B-1----:R-:W-:Y:S01]  /*01d0*/  IMAD.WIDE R18, R11, 0x4, R18 ;  /* 0x000000040b127825 */ /* 0x002fe200078e0212 */
[----:B------:R-:W-:-:S04]  /*01e0*/  CS2R R10, SRZ ;  /* 0x00000000000a7805 */ /* 0x000fc8000001ff00 */
[----:B------:R-:W2:Y:S04]  /*01f0*/  @!P0 LDG.E.EL.64 R8, desc[UR4][R18.64] ;  /* 0x0000000412088981 */ /* 0x000ea8000c2e1b00 */
[----:B------:R-:W2:Y:S01]  /*0200*/  @!P0 LDG.E.EL.64 R10, desc[UR4][R16.64] ;  /* 0x00000004100a8981 */ /* 0x000ea2000c2e1b00 */
[----:B0-----:R-:W-:Y:S01]  /*0210*/  HFMA2.MMA R14, -RZ, RZ, 1.625, 0 ;  /* 0x3e800000ff0e7435 */ /* 0x001fe200000001ff */
[----:B---3--:R-:W-:Y:S01]  /*0220*/  FADD R2, R2, 0.0010000000474974513054 ;  /* 0x3a83126f02027421 */ /* 0x008fe20000000000 */
[----:B------:R-:W-:-:S03]  /*0230*/  FADD R3, R3, 0.0010000000474974513054 ;  /* 0x3a83126f03037421 */ /* 0x000fc60000000000 */
[----:B------:R-:W0:Y:S08]  /*0240*/  MUFU.SQRT R12, R2 ;  /* 0x00000002000c7308 */ /* 0x000e300000002000 */
[----:B------:R1:W3:Y:S01]  /*0250*/  MUFU.SQRT R13, R3 ;  /* 0x00000003000d7308 */ /* 0x0002e20000002000 */
[C---:B0-----:R-:W-:Y:S02]  /*0260*/  FSETP.GT.AND P1, PT, R12.reuse, 8.50705917302346158658e+37, PT ;  /* 0x7e8000000c00780b */ /* 0x041fe40003f24000 */
[----:B------:R-:W-:Y:S01]  /*0270*/  FSETP.GEU.AND P3, PT, R12, 1.175494350822287508e-38, PT ;  /* 0x008000000c00780b */ /* 0x000fe20003f6e000 */
[----:B-1----:R-:W0:Y:S01]  /*0280*/  LDC.64 R2, c[0x0][0x238] ;  /* 0x00008e00ff027b82 */ /* 0x002e220000000a00 */
[----:B---3--:R-:W-:-:S02]  /*0290*/  FSETP.GT.AND P2, PT, R13, 8.50705917302346158658e+37, PT ;  /* 0x7e8000000d00780b */ /* 0x008fc40003f44000 */
[----:B------:R-:W-:-:S07]  /*02a0*/  FSETP.GEU.AND P4, PT, R13, 1.175494350822287508e-38, PT ;  /* 0x008000000d00780b */ /* 0x000fce0003f8e000 */
[----:B------:R-:W-:-:S04]  /*02b0*/  @P1 FMUL R12, R12, 0.25 ;  /* 0x3e8000000c0c1820 */ /* 0x000fc80000400000 */
[----:B------:R-:W-:Y:S01]  /*02c0*/  @!P3 FMUL R12, R12, 16777216 ;  /* 0x4b8000000c0cb820 */ /* 0x000fe20000400000 */
[----:B------:R-:W-:-:S04]  /*02d0*/  @P2 FMUL R13, R13, 0.25 ;  /* 0x3e8000000d0d2820 */ /* 0x000fc80000400000 */
[----:B------:R-:W-:Y:S01]  /*02e0*/  @!P4 FMUL R13, R13, 16777216 ;  /* 0x4b8000000d0dc820 */ /* 0x000fe20000400000 */
[----:B------:R-:W1:Y:S01]  /*02f0*/  MUFU.RCP R12, R12 ;  /* 0x0000000c000c7308 */ /* 0x000e620000001000 */
[----:B------:R-:W-:-:S07]  /*0300*/  FSEL R15, R14, 1, P1 ;  /* 0x3f8000000e0f7808 */ /* 0x000fce0000800000 */
[----:B------:R-:W3:Y:S01]  /*0310*/  MUFU.RCP R13, R13 ;  /* 0x0000000d000d7308 */ /* 0x000ee20000001000 */
[----:B------:R-:W-:Y:S01]  /*0320*/  FSEL R14, R14, 1, P2 ;  /* 0x3f8000000e0e7808 */ /* 0x000fe20001000000 */
[----:B------:R-:W-:-:S04]  /*0330*/  @!P3 FMUL R15, R15, 16777216 ;  /* 0x4b8000000f0fb820 */ /* 0x000fc80000400000 */
[----:B------:R-:W-:Y:S01]  /*0340*/  @!P4 FMUL R14, R14, 16777216 ;  /* 0x4b8000000e0ec820 */ /* 0x000fe20000400000 */
[----:B----4-:R-:W-:Y:S01]  /*0350*/  FADD R5, -R7, R5 ;  /* 0x0000000507057221 */ /* 0x010fe20000000100 */
[----:B------:R-:W-:Y:S01]  /*0360*/  FADD R4, -R6, R4 ;  /* 0x0000000406047221 */ /* 0x000fe20000000100 */
[----:B-1----:R-:W-:Y:S01]  /*0370*/  FMUL R15, R12, R15 ;  /* 0x0000000f0c0f7220 */ /* 0x002fe20000400000 */
[----:B---3--:R-:W-:-:S03]  /*0380*/  FMUL R14, R13, R14 ;  /* 0x0000000e0d0e7220 */ /* 0x008fc60000400000 */
[----:B------:R-:W-:Y:S01]  /*0390*/  FMUL R15, R4, R15 ;  /* 0x0000000f040f7220 */ /* 0x000fe20000400000 */
[----:B------:R-:W-:-:S03]  /*03a0*/  FMUL R14, R5, R14 ;  /* 0x0000000e050e7220 */ /* 0x000fc60000400000 */
[----:B--2---:R-:W-:Y:S01]  /*03b0*/  FFMA R8, R15, R10, R8 ;  /* 0x0000000a0f087223 */ /* 0x004fe20000000008 */
[----:B------:R-:W-:-:S04]  /*03c0*/  FFMA R9, R14, R11, R9 ;  /* 0x0000000b0e097223 */ /* 0x000fc80000000009 */
[----:B------:R-:W-:Y:S02]  /*03d0*/  FSETP.GEU.AND P1, PT, R8, RZ, PT ;  /* 0x000000ff0800720b */ /* 0x000fe40003f2e000 */
[C---:B------:R-:W-:Y:S01]  /*03e0*/  FSETP.GEU.AND P2, PT, R9.reuse, RZ, PT ;  /* 0x000000ff0900720b */ /* 0x040fe20003f4e000 */
[----:B0-----:R-:W-:Y:S01]  /*03f0*/  IMAD.WIDE R2, R0, 0x4, R2 ;  /* 0x0000000400027825 */ /* 0x001fe200078e0202 */
[----:B------:R-:W-:Y:S02]  /*0400*/  FSEL R8, R8, RZ, P1 ;  /* 0x000000ff08087208 */ /* 0x000fe40000800000 */
[----:B------:R-:W-:Y:S01]  /*0410*/  FSEL R9, R9, RZ, P2 ;  /* 0x000000ff09097208 */ /* 0x000fe20001000000 */
[----:B------:R-:W-:Y:S08]  /*0420*/  @P0 EXIT ;  /* 0x000000000000094d */ /* 0x000ff00003800000 */
[----:B------:R-:W-:Y:S01]  /*0430*/  STG.E.64 desc[UR4][R2.64], R8 ;  /* 0x0000000802007986 */ /* 0x000fe2000c101b04 */
[----:B------:R-:W-:Y:S05]  /*0440*/  EXIT ;  /* 0x000000000000794d */ /* 0x000fea0003800000 */
.L_x_0:
[----:B------:R-:W-:-:S00]  /*0450*/  BRA `(.L_x_0) ;  /* 0xfffffffc00fc7947 */ /* 0x000fc0000383ffff */
[----:B------:R-:W-:-:S00]  /*0460*/  NOP ;  /* 0x0000000000007918 */ /* 0x000fc00000000000 */
        /* <DEDUP_REMOVED lines=9> */
.L_x_1:


//--------------------- .nv.global.init           --------------------------
	.section	.nv.global.init,"aw",@progbits
.nv.global.init:
	.type		_$_str,@object
	.size		_$_str,(_$_str_$_2 - _$_str)
_$_str:
        /*0000*/ 	.byte	0x5f, 0x5f, 0x43, 0x55, 0x44, 0x41, 0x5f, 0x46, 0x54, 0x5a, 0x00
	.type		_$_str_$_2,@object
	.size		_$_str_$_2,(.L_1 - _$_str_$_2)
_$_str_$_2:
        /*000b*/ 	.byte	0x5f, 0x5f, 0x43, 0x55, 0x44, 0x41, 0x5f, 0x50, 0x52, 0x45, 0x43, 0x5f, 0x53, 0x51, 0x52, 0x54
        /*001b*/ 	.byte	0x00
.L_1:


//--------------------- .nv.constant0.triton_poi_fused__native_batch_norm_legit_no_training_relu_18 --------------------------
	.section	.nv.constant0.triton_poi_fused__native_batch_norm_legit_no_training_relu_18,"a",@progbits
	.sectionflags	@""
	.align	4
.nv.constant0.triton_poi_fused__native_batch_norm_legit_no_training_relu_18:
	.zero		580
